	.headerflags	@"EF_CUDA_TEXMODE_UNIFIED EF_CUDA_64BIT_ADDRESS EF_CUDA_ACCELERATORS EF_CUDA_SM90 EF_CUDA_VIRTUAL_SM(EF_CUDA_SM90)"
	.elftype	@"ET_EXEC"


//--------------------- .nv.info                  --------------------------
	.section	.nv.info,"",@"SHT_CUDA_INFO"
	.align	4


	//----- nvinfo : EIATTR_REGCOUNT
	.align		4
        /*0000*/ 	.byte	0x04, 0x2f
        /*0002*/ 	.short	(.L_1 - .L_0)
	.align		4
.L_0:
        /*0004*/ 	.word	index@(triton_poi_fused_hardsigmoid_mul_9)
        /*0008*/ 	.word	0x0000000b


	//----- nvinfo : EIATTR_MIN_STACK_SIZE
	.align		4
.L_1:
        /*000c*/ 	.byte	0x04, 0x12
        /*000e*/ 	.short	(.L_3 - .L_2)
	.align		4
.L_2:
        /*0010*/ 	.word	index@(triton_poi_fused_hardsigmoid_mul_9)
        /*0014*/ 	.word	0x00000000


	//----- nvinfo : EIATTR_FRAME_SIZE
	.align		4
.L_3:
        /*0018*/ 	.byte	0x04, 0x11
        /*001a*/ 	.short	(.L_5 - .L_4)
	.align		4
.L_4:
        /*001c*/ 	.word	index@(triton_poi_fused_hardsigmoid_mul_9)
        /*0020*/ 	.word	0x00000000


	//----- nvinfo : EIATTR_MIN_STACK_SIZE
	.align		4
.L_5:
        /*0024*/ 	.byte	0x04, 0x12
        /*0026*/ 	.short	(.L_7 - .L_6)
	.align		4
.L_6:
        /*0028*/ 	.word	index@(triton_poi_fused_hardsigmoid_mul_9)
        /*002c*/ 	.word	0x00000000
.L_7:


//--------------------- .nv.info.triton_poi_fused_hardsigmoid_mul_9 --------------------------
	.section	.nv.info.triton_poi_fused_hardsigmoid_mul_9,"",@"SHT_CUDA_INFO"
	.sectionflags	@""
	.align	4


	//----- nvinfo : EIATTR_CUDA_API_VERSION
	.align		4
        /*0000*/ 	.byte	0x04, 0x37
        /*0002*/ 	.short	(.L_9 - .L_8)
.L_8:
        /*0004*/ 	.word	0x0000007c


	//----- nvinfo : EIATTR_KPARAM_INFO
	.align		4
.L_9:
        /*0008*/ 	.byte	0x04, 0x17
        /*000a*/ 	.short	(.L_11 - .L_10)
.L_10:
        /*000c*/ 	.word	0x00000000
        /*0010*/ 	.short	0x0002
        /*0012*/ 	.short	0x0010
        /*0014*/ 	.byte	0x00, 0xf0, 0x11, 0x00


	//----- nvinfo : EIATTR_KPARAM_INFO
	.align		4
.L_11:
        /*0018*/ 	.byte	0x04, 0x17
        /*001a*/ 	.short	(.L_13 - .L_12)
.L_12:
        /*001c*/ 	.word	0x00000000
        /*0020*/ 	.short	0x0001
        /*0022*/ 	.short	0x0008
        /*0024*/ 	.byte	0x00, 0xf4, 0x21, 0x00


	//----- nvinfo : EIATTR_KPARAM_INFO
	.align		4
.L_13:
        /*0028*/ 	.byte	0x04, 0x17
        /*002a*/ 	.short	(.L_15 - .L_14)
.L_14:
        /*002c*/ 	.word	0x00000000
        /*0030*/ 	.short	0x0000
        /*0032*/ 	.short	0x0000
        /*0034*/ 	.byte	0x00, 0xf4, 0x21, 0x00


	//----- nvinfo : EIATTR_SPARSE_MMA_MASK
	.align		4
.L_15:
        /*0038*/ 	.byte	0x03, 0x50
        /*003a*/ 	.short	0x0000


	//----- nvinfo : EIATTR_MAXREG_COUNT
	.align		4
        /*003c*/ 	.byte	0x03, 0x1b
        /*003e*/ 	.short	0x00ff


	//----- nvinfo : EIATTR_EXIT_INSTR_OFFSETS
	.align		4
        /*0040*/ 	.byte	0x04, 0x1c
        /*0042*/ 	.short	(.L_17 - .L_16)


	//   ....[0]....
.L_16:
        /*0044*/ 	.word	0x00000260


	//----- nvinfo : EIATTR_REQNTID
	.align		4
.L_17:
        /*0048*/ 	.byte	0x04, 0x10
        /*004a*/ 	.short	(.L_19 - .L_18)
.L_18:
        /*004c*/ 	.word	0x00000080
        /*0050*/ 	.word	0x00000001
        /*0054*/ 	.word	0x00000001


	//----- nvinfo : EIATTR_CBANK_PARAM_SIZE
	.align		4
.L_19:
        /*0058*/ 	.byte	0x03, 0x19
        /*005a*/ 	.short	0x0014


	//----- nvinfo : EIATTR_PARAM_CBANK
	.align		4
        /*005c*/ 	.byte	0x04, 0x0a
        /*005e*/ 	.short	(.L_21 - .L_20)
	.align		4
.L_20:
        /*0060*/ 	.word	index@(.nv.constant0.triton_poi_fused_hardsigmoid_mul_9)
        /*0064*/ 	.short	0x0210
        /*0066*/ 	.short	0x0014


	//----- nvinfo : EIATTR_SW_WAR
	.align		4
.L_21:
        /*0068*/ 	.byte	0x04, 0x36
        /*006a*/ 	.short	(.L_23 - .L_22)
.L_22:
        /*006c*/ 	.word	0x00000008
.L_23:


//--------------------- .nv.callgraph             --------------------------
	.section	.nv.callgraph,"",@"SHT_CUDA_CALLGRAPH"
	.align	4
	.sectionentsize	8
	.align		4
        /*0000*/ 	.word	0x00000000
	.align		4
        /*0004*/ 	.word	0xffffffff
	.align		4
        /*0008*/ 	.word	0x00000000
	.align		4
        /*000c*/ 	.word	0xfffffffe
	.align		4
        /*0010*/ 	.word	0x00000000
	.align		4
        /*0014*/ 	.word	0xfffffffd
	.align		4
        /*0018*/ 	.word	0x00000000
	.align		4
        /*001c*/ 	.word	0xfffffffc


//--------------------- .text.triton_poi_fused_hardsigmoid_mul_9 --------------------------
	.section	.text.triton_poi_fused_hardsigmoid_mul_9,"ax",@progbits
	.align	128
        .global         triton_poi_fused_hardsigmoid_mul_9
        .type           triton_poi_fused_hardsigmoid_mul_9,@function
        .size           triton_poi_fused_hardsigmoid_mul_9,(.L_x_1 - triton_poi_fused_hardsigmoid_mul_9)
        .other          triton_poi_fused_hardsigmoid_mul_9,@"STO_CUDA_ENTRY STV_DEFAULT"
triton_poi_fused_hardsigmoid_mul_9:
.text.triton_poi_fused_hardsigmoid_mul_9:
[----:B------:R-:W-:Y:S01]  /*0000*/  LDC R1, c[0x0][0x28] ;  /* 0x00000a00ff017b82 */ /* 0x000fe20000000800 */
[----:B------:R-:W1:Y:S07]  /*0010*/  S2R R0, SR_TID.X ;  /* 0x0000000000007919 */ /* 0x000e6e0000002100 */
[----:B------:R-:W2:Y:S01]  /*0020*/  LDC.64 R2, c[0x0][0x218] ;  /* 0x00008600ff027b82 */ /* 0x000ea20000000a00 */
[----:B------:R-:W-:Y:S01]  /*0030*/  ULDC.64 UR4, c[0x0][0x208] ;  /* 0x0000820000047ab9 */ /* 0x000fe20000000a00 */
[----:B------:R-:W3:Y:S01]  /*0040*/  S2R R7, SR_CTAID.X ;  /* 0x0000000000077919 */ /* 0x000ee20000002500 */
[----:B-1----:R-:W-:Y:S01]  /*0050*/  IMAD.SHL.U32 R0, R0, 0x2, RZ ;  /* 0x0000000200007824 */ /* 0x002fe200078e00ff */
[----:B---3--:R-:W-:-:S04]  /*0060*/  SHF.R.S32.HI R4, RZ, 0x17, R7 ;  /* 0x00000017ff047819 */ /* 0x008fc80000011407 */
[----:B------:R-:W-:Y:S02]  /*0070*/  LOP3.LUT R0, R0, 0xfe, RZ, 0xc0, !PT ;  /* 0x000000fe00007812 */ /* 0x000fe400078ec0ff */
[----:B------:R-:W-:-:S03]  /*0080*/  SGXT R4, R4, 0x1 ;  /* 0x000000010404781a */ /* 0x000fc60000000200 */
[----:B------:R-:W-:-:S05]  /*0090*/  IMAD R7, R7, 0x100, R0 ;  /* 0x0000010007077824 */ /* 0x000fca00078e0200 */
[CC--:B------:R-:W-:Y:S02]  /*00a0*/  LEA.HI R0, R4.reuse, R7.reuse, RZ, 0x4 ;  /* 0x0000000704007211 */ /* 0x0c0fe400078f20ff */
[----:B------:R-:W-:Y:S02]  /*00b0*/  LEA.HI R4, R4, R7, RZ, 0xc ;  /* 0x0000000704047211 */ /* 0x000fe400078f60ff */
[----:B------:R-:W-:Y:S02]  /*00c0*/  LOP3.LUT R0, R0, 0xfffffff0, RZ, 0xc0, !PT ;  /* 0xfffffff000007812 */ /* 0x000fe400078ec0ff */
[----:B------:R-:W-:-:S03]  /*00d0*/  SHF.R.S32.HI R5, RZ, 0xc, R4 ;  /* 0x0000000cff057819 */ /* 0x000fc60000011404 */
[----:B------:R-:W-:-:S04]  /*00e0*/  IMAD.IADD R0, R7, 0x1, -R0 ;  /* 0x0000000107007824 */ /* 0x000fc800078e0a00 */
[----:B------:R-:W-:-:S04]  /*00f0*/  IMAD R5, R5, 0x10, R0 ;  /* 0x0000001005057824 */ /* 0x000fc800078e0200 */
[----:B--2---:R-:W-:Y:S02]  /*0100*/  IMAD.WIDE R2, R5, 0x4, R2 ;  /* 0x0000000405027825 */ /* 0x004fe400078e0202 */
[----:B------:R-:W1:Y:S04]  /*0110*/  LDC.64 R4, c[0x0][0x210] ;  /* 0x00008400ff047b82 */ /* 0x000e680000000a00 */
[----:B------:R-:W2:Y:S01]  /*0120*/  LDG.E.EL.64 R2, desc[UR4][R2.64] ;  /* 0x0000000402027981 */ /* 0x000ea2000c2e1b00 */
[----:B-1----:R-:W-:-:S05]  /*0130*/  IMAD.WIDE R4, R7, 0x4, R4 ;  /* 0x0000000407047825 */ /* 0x002fca00078e0204 */
[----:B------:R-:W3:Y:S01]  /*0140*/  LDG.E.64 R6, desc[UR4][R4.64] ;  /* 0x0000000404067981 */ /* 0x000ee2000c1e1b00 */
[----:B--2---:R-:W-:Y:S01]  /*0150*/  FADD R0, R2, 3 ;  /* 0x4040000002007421 */ /* 0x004fe20000000000 */
[----:B------:R-:W-:-:S04]  /*0160*/  FADD R8, R3, 3 ;  /* 0x4040000003087421 */ /* 0x000fc80000000000 */
[----:B------:R-:W-:Y:S02]  /*0170*/  FSETP.GTU.AND P0, PT, R0, RZ, PT ;  /* 0x000000ff0000720b */ /* 0x000fe40003f0c000 */
[----:B------:R-:W-:Y:S02]  /*0180*/  FSETP.GTU.AND P1, PT, R8, RZ, PT ;  /* 0x000000ff0800720b */ /* 0x000fe40003f2c000 */
[----:B------:R-:W-:Y:S02]  /*0190*/  FSEL R0, R0, RZ, P0 ;  /* 0x000000ff00007208 */ /* 0x000fe40000000000 */
[----:B------:R-:W-:Y:S02]  /*01a0*/  FSEL R8, R8, RZ, P1 ;  /* 0x000000ff08087208 */ /* 0x000fe40000800000 */
[C---:B------:R-:W-:Y:S01]  /*01b0*/  FSETP.GEU.AND P2, PT, R0.reuse, 6, PT ;  /* 0x40c000000000780b */ /* 0x040fe20003f4e000 */
[----:B------:R-:W-:Y:S01]  /*01c0*/  FMUL R3, R0, 0.16666667163372039795 ;  /* 0x3e2aaaab00037820 */ /* 0x000fe20000400000 */
[----:B------:R-:W-:-:S02]  /*01d0*/  FSETP.GEU.AND P3, PT, R8, 6, PT ;  /* 0x40c000000800780b */ /* 0x000fc40003f6e000 */
[----:B------:R-:W-:Y:S01]  /*01e0*/  FSETP.NAN.AND P0, PT, R0, R0, PT ;  /* 0x000000000000720b */ /* 0x000fe20003f08000 */
[C---:B------:R-:W-:Y:S01]  /*01f0*/  FMUL R0, R8.reuse, 0.16666667163372039795 ;  /* 0x3e2aaaab08007820 */ /* 0x040fe20000400000 */
[----:B------:R-:W-:-:S07]  /*0200*/  FSETP.NAN.AND P1, PT, R8, R8, PT ;  /* 0x000000080800720b */ /* 0x000fce0003f28000 */
[----:B------:R-:W-:Y:S02]  /*0210*/  @P2 FSEL R3, R3, 1, P0 ;  /* 0x3f80000003032808 */ /* 0x000fe40000000000 */
[----:B------:R-:W-:-:S03]  /*0220*/  @P3 FSEL R0, R0, 1, P1 ;  /* 0x3f80000000003808 */ /* 0x000fc60000800000 */
[----:B---3--:R-:W-:Y:S02]  /*0230*/  FMUL R6, R6, R3 ;  /* 0x0000000306067220 */ /* 0x008fe40000400000 */
[----:B------:R-:W-:-:S05]  /*0240*/  FMUL R7, R7, R0 ;  /* 0x0000000007077220 */ /* 0x000fca0000400000 */
[----:B------:R-:W-:Y:S01]  /*0250*/  STG.E.64 desc[UR4][R4.64], R6 ;  /* 0x0000000604007986 */ /* 0x000fe2000c101b04 */
[----:B------:R-:W-:Y:S05]  /*0260*/  EXIT ;  /* 0x000000000000794d */ /* 0x000fea0003800000 */
.L_x_0:
[----:B------:R-:W-:-:S00]  /*0270*/  BRA `(.L_x_0) ;  /* 0xfffffffc00fc7947 */ /* 0x000fc0000383ffff */
[----:B------:R-:W-:-:S00]  /*0280*/  NOP ;  /* 0x0000000000007918 */ /* 0x000fc00000000000 */
[----:B------:R-:W-:-:S00]  /*0290*/  NOP ;  /* 0x0000000000007918 */ /* 0x000fc00000000000 */
[----:B------:R-:W-:-:S00]  /*02a0*/  NOP ;  /* 0x0000000000007918 */ /* 0x000fc00000000000 */
[----:B------:R-:W-:-:S00]  /*02b0*/  NOP ;  /* 0x0000000000007918 */ /* 0x000fc00000000000 */
[----:B------:R-:W-:-:S00]  /*02c0*/  NOP ;  /* 0x0000000000007918 */ /* 0x000fc00000000000 */
[----:B------:R-:W-:-:S00]  /*02d0*/  NOP ;  /* 0x0000000000007918 */ /* 0x000fc00000000000 */
[----:B------:R-:W-:-:S00]  /*02e0*/  NOP ;  /* 0x0000000000007918 */ /* 0x000fc00000000000 */
[----:B------:R-:W-:-:S00]  /*02f0*/  NOP ;  /* 0x0000000000007918 */ /* 0x000fc00000000000 */
.L_x_1:


//--------------------- .nv.constant0.triton_poi_fused_hardsigmoid_mul_9 --------------------------
	.section	.nv.constant0.triton_poi_fused_hardsigmoid_mul_9,"a",@progbits
	.sectionflags	@""
	.align	4
.nv.constant0.triton_poi_fused_hardsigmoid_mul_9:
	.zero		548
